	.headerflags	@"EF_CUDA_TEXMODE_UNIFIED EF_CUDA_64BIT_ADDRESS EF_CUDA_ACCELERATORS EF_CUDA_SM90 EF_CUDA_VIRTUAL_SM(EF_CUDA_SM90)"
	.elftype	@"ET_EXEC"


//--------------------- .nv.info                  --------------------------
	.section	.nv.info,"",@"SHT_CUDA_INFO"
	.align	4


	//----- nvinfo : EIATTR_REGCOUNT
	.align		4
        /*0000*/ 	.byte	0x04, 0x2f
        /*0002*/ 	.short	(.L_3 - .L_2)
	.align		4
.L_2:
        /*0004*/ 	.word	index@(triton_poi_fused__native_batch_norm_legit_no_training_convolution_gelu_1)
        /*0008*/ 	.word	0x0000001c


	//----- nvinfo : EIATTR_MIN_STACK_SIZE
	.align		4
.L_3:
        /*000c*/ 	.byte	0x04, 0x12
        /*000e*/ 	.short	(.L_5 - .L_4)
	.align		4
.L_4:
        /*0010*/ 	.word	index@(triton_poi_fused__native_batch_norm_legit_no_training_convolution_gelu_1)
        /*0014*/ 	.word	0x00000000


	//----- nvinfo : EIATTR_FRAME_SIZE
	.align		4
.L_5:
        /*0018*/ 	.byte	0x04, 0x11
        /*001a*/ 	.short	(.L_7 - .L_6)
	.align		4
.L_6:
        /*001c*/ 	.word	index@(triton_poi_fused__native_batch_norm_legit_no_training_convolution_gelu_1)
        /*0020*/ 	.word	0x00000000


	//----- nvinfo : EIATTR_MIN_STACK_SIZE
	.align		4
.L_7:
        /*0024*/ 	.byte	0x04, 0x12
        /*0026*/ 	.short	(.L_9 - .L_8)
	.align		4
.L_8:
        /*0028*/ 	.word	index@(triton_poi_fused__native_batch_norm_legit_no_training_convolution_gelu_1)
        /*002c*/ 	.word	0x00000000
.L_9:


//--------------------- .nv.info.triton_poi_fused__native_batch_norm_legit_no_training_convolution_gelu_1 --------------------------
	.section	.nv.info.triton_poi_fused__native_batch_norm_legit_no_training_convolution_gelu_1,"",@"SHT_CUDA_INFO"
	.sectionflags	@""
	.align	4


	//----- nvinfo : EIATTR_CUDA_API_VERSION
	.align		4
        /*0000*/ 	.byte	0x04, 0x37
        /*0002*/ 	.short	(.L_11 - .L_10)
.L_10:
        /*0004*/ 	.word	0x0000007c


	//----- nvinfo : EIATTR_KPARAM_INFO
	.align		4
.L_11:
        /*0008*/ 	.byte	0x04, 0x17
        /*000a*/ 	.short	(.L_13 - .L_12)
.L_12:
        /*000c*/ 	.word	0x00000000
        /*0010*/ 	.short	0x0007
        /*0012*/ 	.short	0x0038
        /*0014*/ 	.byte	0x00, 0xf0, 0x11, 0x00


	//----- nvinfo : EIATTR_KPARAM_INFO
	.align		4
.L_13:
        /*0018*/ 	.byte	0x04, 0x17
        /*001a*/ 	.short	(.L_15 - .L_14)
.L_14:
        /*001c*/ 	.word	0x00000000
        /*0020*/ 	.short	0x0006
        /*0022*/ 	.short	0x0030
        /*0024*/ 	.byte	0x00, 0xf4, 0x21, 0x00


	//----- nvinfo : EIATTR_KPARAM_INFO
	.align		4
.L_15:
        /*0028*/ 	.byte	0x04, 0x17
        /*002a*/ 	.short	(.L_17 - .L_16)
.L_16:
        /*002c*/ 	.word	0x00000000
        /*0030*/ 	.short	0x0005
        /*0032*/ 	.short	0x0028
        /*0034*/ 	.byte	0x00, 0xf4, 0x21, 0x00


	//----- nvinfo : EIATTR_KPARAM_INFO
	.align		4
.L_17:
        /*0038*/ 	.byte	0x04, 0x17
        /*003a*/ 	.short	(.L_19 - .L_18)
.L_18:
        /*003c*/ 	.word	0x00000000
        /*0040*/ 	.short	0x0004
        /*0042*/ 	.short	0x0020
        /*0044*/ 	.byte	0x00, 0xf4, 0x21, 0x00


	//----- nvinfo : EIATTR_KPARAM_INFO
	.align		4
.L_19:
        /*0048*/ 	.byte	0x04, 0x17
        /*004a*/ 	.short	(.L_21 - .L_20)
.L_20:
        /*004c*/ 	.word	0x00000000
        /*0050*/ 	.short	0x0003
        /*0052*/ 	.short	0x0018
        /*0054*/ 	.byte	0x00, 0xf4, 0x21, 0x00


	//----- nvinfo : EIATTR_KPARAM_INFO
	.align		4
.L_21:
        /*0058*/ 	.byte	0x04, 0x17
        /*005a*/ 	.short	(.L_23 - .L_22)
.L_22:
        /*005c*/ 	.word	0x00000000
        /*0060*/ 	.short	0x0002
        /*0062*/ 	.short	0x0010
        /*0064*/ 	.byte	0x00, 0xf4, 0x21, 0x00


	//----- nvinfo : EIATTR_KPARAM_INFO
	.align		4
.L_23:
        /*0068*/ 	.byte	0x04, 0x17
        /*006a*/ 	.short	(.L_25 - .L_24)
.L_24:
        /*006c*/ 	.word	0x00000000
        /*0070*/ 	.short	0x0001
        /*0072*/ 	.short	0x0008
        /*0074*/ 	.byte	0x00, 0xf4, 0x21, 0x00


	//----- nvinfo : EIATTR_KPARAM_INFO
	.align		4
.L_25:
        /*0078*/ 	.byte	0x04, 0x17
        /*007a*/ 	.short	(.L_27 - .L_26)
.L_26:
        /*007c*/ 	.word	0x00000000
        /*0080*/ 	.short	0x0000
        /*0082*/ 	.short	0x0000
        /*0084*/ 	.byte	0x00, 0xf4, 0x21, 0x00


	//----- nvinfo : EIATTR_SPARSE_MMA_MASK
	.align		4
.L_27:
        /*0088*/ 	.byte	0x03, 0x50
        /*008a*/ 	.short	0x0000


	//----- nvinfo : EIATTR_MAXREG_COUNT
	.align		4
        /*008c*/ 	.byte	0x03, 0x1b
        /*008e*/ 	.short	0x00ff


	//----- nvinfo : EIATTR_EXIT_INSTR_OFFSETS
	.align		4
        /*0090*/ 	.byte	0x04, 0x1c
        /*0092*/ 	.short	(.L_29 - .L_28)


	//   ....[0]....
.L_28:
        /*0094*/ 	.word	0x000008e0


	//   ....[1]....
        /*0098*/ 	.word	0x00000900


	//----- nvinfo : EIATTR_REQNTID
	.align		4
.L_29:
        /*009c*/ 	.byte	0x04, 0x10
        /*009e*/ 	.short	(.L_31 - .L_30)
.L_30:
        /*00a0*/ 	.word	0x00000080
        /*00a4*/ 	.word	0x00000001
        /*00a8*/ 	.word	0x00000001


	//----- nvinfo : EIATTR_CBANK_PARAM_SIZE
	.align		4
.L_31:
        /*00ac*/ 	.byte	0x03, 0x19
        /*00ae*/ 	.short	0x003c


	//----- nvinfo : EIATTR_PARAM_CBANK
	.align		4
        /*00b0*/ 	.byte	0x04, 0x0a
        /*00b2*/ 	.short	(.L_33 - .L_32)
	.align		4
.L_32:
        /*00b4*/ 	.word	index@(.nv.constant0.triton_poi_fused__native_batch_norm_legit_no_training_convolution_gelu_1)
        /*00b8*/ 	.short	0x0210
        /*00ba*/ 	.short	0x003c


	//----- nvinfo : EIATTR_SW_WAR
	.align		4
.L_33:
        /*00bc*/ 	.byte	0x04, 0x36
        /*00be*/ 	.short	(.L_35 - .L_34)
.L_34:
        /*00c0*/ 	.word	0x00000008
.L_35:


//--------------------- .nv.callgraph             --------------------------
	.section	.nv.callgraph,"",@"SHT_CUDA_CALLGRAPH"
	.align	4
	.sectionentsize	8
	.align		4
        /*0000*/ 	.word	0x00000000
	.align		4
        /*0004*/ 	.word	0xffffffff
	.align		4
        /*0008*/ 	.word	0x00000000
	.align		4
        /*000c*/ 	.word	0xfffffffe
	.align		4
        /*0010*/ 	.word	0x00000000
	.align		4
        /*0014*/ 	.word	0xfffffffd
	.align		4
        /*0018*/ 	.word	0x00000000
	.align		4
        /*001c*/ 	.word	0xfffffffc


//--------------------- .nv.constant4             --------------------------
	.section	.nv.constant4,"a",@progbits
	.align	8
	.align		8
.nv.constant4:
        /*0000*/ 	.dword	_$_str
	.align		8
        /*0008*/ 	.dword	_$_str_$_2


//--------------------- .text.triton_poi_fused__native_batch_norm_legit_no_training_convolution_gelu_1 --------------------------
	.section	.text.triton_poi_fused__native_batch_norm_legit_no_training_convolution_gelu_1,"ax",@progbits
	.align	128
        .global         triton_poi_fused__native_batch_norm_legit_no_training_convolution_gelu_1
        .type           triton_poi_fused__native_batch_norm_legit_no_training_convolution_gelu_1,@function
        .size           triton_poi_fused__native_batch_norm_legit_no_training_convolution_gelu_1,(.L_x_1 - triton_poi_fused__native_batch_norm_legit_no_training_convolution_gelu_1)
        .other          triton_poi_fused__native_batch_norm_legit_no_training_convolution_gelu_1,@"STO_CUDA_ENTRY STV_DEFAULT"
triton_poi_fused__native_batch_norm_legit_no_training_convolution_gelu_1:
.text.triton_poi_fused__native_batch_norm_legit_no_training_convolution_gelu_1:
[----:B------:R-:W0:Y:S01]  /*0000*/  LDC R1, c[0x0][0x28] ;  /* 0x00000a00ff017b82 */ /* 0x000e220000000800 */
[----:B------:R-:W1:Y:S07]  /*0010*/  S2R R0, SR_TID.X ;  /* 0x0000000000007919 */ /* 0x000e6e0000002100 */
[----:B------:R-:W2:Y:S01]  /*0020*/  LDC.64 R2, c[0x0][0x210] ;  /* 0x00008400ff027b82 */ /* 0x000ea20000000a00 */
[----:B------:R-:W-:Y:S01]  /*0030*/  CS2R R18, SRZ ;  /* 0x0000000000127805 */ /* 0x000fe2000001ff00 */
[----:B------:R-:W-:Y:S01]  /*0040*/  ULDC.64 UR4, c[0x0][0x208] ;  /* 0x0000820000047ab9 */ /* 0x000fe20000000a00 */
[----:B------:R-:W3:Y:S05]  /*0050*/  S2R R7, SR_CTAID.X ;  /* 0x0000000000077919 */ /* 0x000eea0000002500 */
[----:B------:R-:W4:Y:S01]  /*0060*/  LDC.64 R14, c[0x0][0x228] ;  /* 0x00008a00ff0e7b82 */ /* 0x000f220000000a00 */
[----:B------:R-:W-:-:S07]  /*0070*/  CS2R R16, SRZ ;  /* 0x0000000000107805 */ /* 0x000fce000001ff00 */
[----:B------:R-:W5:Y:S08]  /*0080*/  LDC.64 R20, c[0x0][0x220] ;  /* 0x00008800ff147b82 */ /* 0x000f700000000a00 */
[----:B------:R-:W4:Y:S08]  /*0090*/  LDC.64 R22, c[0x0][0x230] ;  /* 0x00008c00ff167b82 */ /* 0x000f300000000a00 */
[----:B------:R-:W4:Y:S01]  /*00a0*/  LDC.64 R12, c[0x0][0x238] ;  /* 0x00008e00ff0c7b82 */ /* 0x000f220000000a00 */
[----:B-1----:R-:W-:-:S02]  /*00b0*/  SHF.L.U32 R0, R0, 0x1, RZ ;  /* 0x0000000100007819 */ /* 0x002fc400000006ff */
[----:B------:R-:W-:Y:S02]  /*00c0*/  CS2R R10, SRZ ;  /* 0x00000000000a7805 */ /* 0x000fe4000001ff00 */
[----:B---3--:R-:W-:Y:S01]  /*00d0*/  SHF.R.S32.HI R5, RZ, 0x17, R7 ;  /* 0x00000017ff057819 */ /* 0x008fe20000011407 */
[----:B------:R-:W-:Y:S01]  /*00e0*/  ULDC.64 UR6, c[0x0][0x240] ;  /* 0x0000900000067ab9 */ /* 0x000fe20000000a00 */
[----:B------:R-:W-:Y:S02]  /*00f0*/  LOP3.LUT R0, R0, 0xfe, RZ, 0xc0, !PT ;  /* 0x000000fe00007812 */ /* 0x000fe400078ec0ff */
[----:B------:R-:W-:Y:S02]  /*0100*/  SGXT R5, R5, 0x1 ;  /* 0x000000010505781a */ /* 0x000fe40000000200 */
[----:B------:R-:W-:Y:S02]  /*0110*/  LEA R0, R7, R0, 0x8 ;  /* 0x0000000007007211 */ /* 0x000fe400078e40ff */
[----:B------:R-:W1:Y:S02]  /*0120*/  LDC.64 R6, c[0x0][0x218] ;  /* 0x00008600ff067b82 */ /* 0x000e640000000a00 */
[----:B------:R-:W-:Y:S01]  /*0130*/  LEA.HI R5, R5, R0, RZ, 0x4 ;  /* 0x0000000005057211 */ /* 0x000fe200078f20ff */
[C---:B--2---:R-:W-:Y:S01]  /*0140*/  IMAD.WIDE R2, R0.reuse, 0x4, R2 ;  /* 0x0000000400027825 */ /* 0x044fe200078e0202 */
[----:B------:R-:W-:-:S02]  /*0150*/  ISETP.GE.AND P0, PT, R0, 0x100, PT ;  /* 0x000001000000780c */ /* 0x000fc40003f06270 */
[----:B------:R-:W-:-:S04]  /*0160*/  SHF.R.S32.HI R5, RZ, 0x4, R5 ;  /* 0x00000004ff057819 */ /* 0x000fc80000011405 */
[----:B------:R-:W-:-:S04]  /*0170*/  LEA.HI R4, R5, R5, RZ, 0x2 ;  /* 0x0000000505047211 */ /* 0x000fc800078f10ff */
[----:B------:R-:W-:-:S04]  /*0180*/  LOP3.LUT R4, R4, 0xfffffffc, RZ, 0xc0, !PT ;  /* 0xfffffffc04047812 */ /* 0x000fc800078ec0ff */
[----:B------:R-:W-:Y:S02]  /*0190*/  IADD3 R8, R5, -R4, RZ ;  /* 0x8000000405087210 */ /* 0x000fe40007ffe0ff */
[----:B------:R-:W-:-:S03]  /*01a0*/  CS2R R4, SRZ ;  /* 0x0000000000047805 */ /* 0x000fc6000001ff00 */
[----:B-1----:R-:W-:-:S03]  /*01b0*/  IMAD.WIDE R6, R8, 0x4, R6 ;  /* 0x0000000408067825 */ /* 0x002fc600078e0206 */
[----:B------:R-:W2:Y:S04]  /*01c0*/  @!P0 LDG.E.64 R4, desc[UR4][R2.64] ;  /* 0x0000000402048981 */ /* 0x000ea8000c1e1b00 */
[----:B------:R-:W2:Y:S04]  /*01d0*/  @!P0 LDG.E.EL R18, desc[UR4][R6.64] ;  /* 0x0000000406128981 */ /* 0x000ea8000c2e1900 */
[----:B------:R1:W3:Y:S01]  /*01e0*/  @!P0 LDG.E.EL R19, desc[UR4][R6.64] ;  /* 0x0000000406138981 */ /* 0x0002e2000c2e1900 */
[----:B----4-:R-:W-:-:S05]  /*01f0*/  IMAD.WIDE R14, R8, 0x4, R14 ;  /* 0x00000004080e7825 */ /* 0x010fca00078e020e */
[----:B------:R-:W4:Y:S04]  /*0200*/  @!P0 LDG.E.EL R16, desc[UR4][R14.64] ;  /* 0x000000040e108981 */ /* 0x000f28000c2e1900 */
[----:B------:R1:W4:Y:S01]  /*0210*/  @!P0 LDG.E.EL R17, desc[UR4][R14.64] ;  /* 0x000000040e118981 */ /* 0x000322000c2e1900 */
[----:B-----5:R-:W-:-:S05]  /*0220*/  IMAD.WIDE R20, R8, 0x4, R20 ;  /* 0x0000000408147825 */ /* 0x020fca00078e0214 */
[----:B------:R-:W5:Y:S04]  /*0230*/  @!P0 LDG.E.EL R10, desc[UR4][R20.64] ;  /* 0x00000004140a8981 */ /* 0x000f68000c2e1900 */
[----:B------:R-:W4:Y:S01]  /*0240*/  @!P0 LDG.E.EL R11, desc[UR4][R20.64] ;  /* 0x00000004140b8981 */ /* 0x000f22000c2e1900 */
[----:B01----:R-:W-:Y:S01]  /*0250*/  IMAD.WIDE R6, R8, 0x4, R22 ;  /* 0x0000000408067825 */ /* 0x003fe200078e0216 */
[----:B------:R-:W-:-:S03]  /*0260*/  CS2R R14, SRZ ;  /* 0x00000000000e7805 */ /* 0x000fc6000001ff00 */
[----:B------:R-:W-:Y:S01]  /*0270*/  IMAD.WIDE R8, R8, 0x4, R12 ;  /* 0x0000000408087825 */ /* 0x000fe200078e020c */
[----:B------:R-:W-:-:S04]  /*0280*/  CS2R R12, SRZ ;  /* 0x00000000000c7805 */ /* 0x000fc8000001ff00 */
[----:B------:R-:W4:Y:S04]  /*0290*/  @!P0 LDG.E.EL R15, desc[UR4][R8.64] ;  /* 0x00000004080f8981 */ /* 0x000f28000c2e1900 */
[----:B------:R-:W4:Y:S04]  /*02a0*/  @!P0 LDG.E.EL R12, desc[UR4][R6.64] ;  /* 0x00000004060c8981 */ /* 0x000f28000c2e1900 */
[----:B------:R0:W4:Y:S04]  /*02b0*/  @!P0 LDG.E.EL R13, desc[UR4][R6.64] ;  /* 0x00000004060d8981 */ /* 0x000128000c2e1900 */
[----:B------:R1:W4:Y:S01]  /*02c0*/  @!P0 LDG.E.EL R14, desc[UR4][R8.64] ;  /* 0x00000004080e8981 */ /* 0x000322000c2e1900 */
[----:B------:R-:W-:Y:S01]  /*02d0*/  IMAD.MOV.U32 R22, RZ, RZ, -0x460a9f47 ;  /* 0xb9f560b9ff167424 */ /* 0x000fe200078e00ff */
[----:B0-----:R-:W-:-:S02]  /*02e0*/  HFMA2.MMA R6, -RZ, RZ, 0.470947265625, -12.46875 ;  /* 0x3789ca3cff067435 */ /* 0x001fc400000001ff */
[----:B------:R-:W-:Y:S01]  /*02f0*/  HFMA2.MMA R7, -RZ, RZ, 0.470947265625, -12.46875 ;  /* 0x3789ca3cff077435 */ /* 0x000fe200000001ff */
[----:B-1----:R-:W-:Y:S02]  /*0300*/  MOV R9, 0xb9f560b9 ;  /* 0xb9f560b900097802 */ /* 0x002fe40000000f00 */
[----:B------:R-:W-:Y:S01]  /*0310*/  MOV R8, 0x3bac840b ;  /* 0x3bac840b00087802 */ /* 0x000fe20000000f00 */
[----:B------:R-:W-:Y:S02]  /*0320*/  IMAD.MOV.U32 R23, RZ, RZ, 0x3bac840b ;  /* 0x3bac840bff177424 */ /* 0x000fe400078e00ff */
[----:B--2---:R-:W-:Y:S01]  /*0330*/  FADD R5, R18, R5 ;  /* 0x0000000512057221 */ /* 0x004fe20000000000 */
[----:B---3--:R-:W-:-:S03]  /*0340*/  FADD R4, R19, R4 ;  /* 0x0000000413047221 */ /* 0x008fc60000000000 */
[----:B------:R-:W-:Y:S01]  /*0350*/  FMUL R18, R5, 0.70710676908493041992 ;  /* 0x3f3504f305127820 */ /* 0x000fe20000400000 */
[----:B------:R-:W-:-:S03]  /*0360*/  FMUL R19, R4, 0.70710676908493041992 ;  /* 0x3f3504f304137820 */ /* 0x000fc60000400000 */
[----:B------:R-:W-:Y:S01]  /*0370*/  FADD.FTZ R21, |R18|, -RZ ;  /* 0x800000ff12157221 */ /* 0x000fe20000010200 */
[----:B------:R-:W-:-:S04]  /*0380*/  FADD.FTZ R20, |R19|, -RZ ;  /* 0x800000ff13147221 */ /* 0x000fc80000010200 */
[----:B------:R-:W-:Y:S02]  /*0390*/  FSETP.GE.AND P6, PT, R21, 1.0029599666595458984, PT ;  /* 0x3f8060fe1500780b */ /* 0x000fe40003fc6000 */
[----:B------:R-:W-:-:S11]  /*03a0*/  FSETP.GE.AND P5, PT, R20, 1.0029599666595458984, PT ;  /* 0x3f8060fe1400780b */ /* 0x000fd60003fa6000 */
[----:B------:R-:W-:Y:S01]  /*03b0*/  @!P6 MOV R6, 0x38b1e96a ;  /* 0x38b1e96a0006e802 */ /* 0x000fe20000000f00 */
[----:B------:R-:W-:Y:S01]  /*03c0*/  @!P6 FMUL R21, R18, R18 ;  /* 0x000000121215e220 */ /* 0x000fe20000400000 */
[----:B------:R-:W-:Y:S01]  /*03d0*/  @!P6 MOV R22, 0xba574d20 ;  /* 0xba574d200016e802 */ /* 0x000fe20000000f00 */
[----:B------:R-:W-:Y:S01]  /*03e0*/  @!P5 IMAD.MOV.U32 R7, RZ, RZ, 0x38b1e96a ;  /* 0x38b1e96aff07d424 */ /* 0x000fe200078e00ff */
[----:B------:R-:W-:Y:S01]  /*03f0*/  @!P5 MOV R9, 0xba574d20 ;  /* 0xba574d200009d802 */ /* 0x000fe20000000f00 */
[----:B------:R-:W-:Y:S02]  /*0400*/  @!P5 FMUL R20, R19, R19 ;  /* 0x000000131314d220 */ /* 0x000fe40000400000 */
[----:B------:R-:W-:Y:S01]  /*0410*/  FFMA.FTZ R25, R21, R6, R22 ;  /* 0x0000000615197223 */ /* 0x000fe20000010016 */
[----:B------:R-:W-:Y:S01]  /*0420*/  HFMA2.MMA R22, -RZ, RZ, -1.26171875, -2.110004425048828125e-05 ;  /* 0xbd0c8162ff167435 */ /* 0x000fe200000001ff */
[----:B------:R-:W-:Y:S01]  /*0430*/  @!P6 MOV R8, 0x3baad5ea ;  /* 0x3baad5ea0008e802 */ /* 0x000fe20000000f00 */
[----:B------:R-:W-:Y:S01]  /*0440*/  FFMA.FTZ R6, R20, R7, R9 ;  /* 0x0000000714067223 */ /* 0x000fe20000010009 */
[----:B------:R-:W-:Y:S01]  /*0450*/  HFMA2.MMA R7, -RZ, RZ, -1.26171875, -2.110004425048828125e-05 ;  /* 0xbd0c8162ff077435 */ /* 0x000fe200000001ff */
[----:B------:R-:W-:-:S02]  /*0460*/  @!P5 MOV R23, 0x3baad5ea ;  /* 0x3baad5ea0017d802 */ /* 0x000fc40000000f00 */
[-C--:B------:R-:W-:Y:S01]  /*0470*/  FFMA.FTZ R25, R25, R21.reuse, R8 ;  /* 0x0000001519197223 */ /* 0x080fe20000010008 */
[----:B------:R-:W-:Y:S01]  /*0480*/  @!P6 IMAD.MOV.U32 R22, RZ, RZ, -0x4323e419 ;  /* 0xbcdc1be7ff16e424 */ /* 0x000fe200078e00ff */
[----:B------:R-:W-:Y:S01]  /*0490*/  HFMA2.MMA R9, -RZ, RZ, 1.52734375, -41152 ;  /* 0x3e1cf906ff097435 */ /* 0x000fe200000001ff */
[----:B------:R-:W-:Y:S01]  /*04a0*/  @!P5 MOV R7, 0xbcdc1be7 ;  /* 0xbcdc1be70007d802 */ /* 0x000fe20000000f00 */
[-C--:B------:R-:W-:Y:S01]  /*04b0*/  FFMA.FTZ R6, R6, R20.reuse, R23 ;  /* 0x0000001406067223 */ /* 0x080fe20000010017 */
[-C--:B------:R-:W-:Y:S01]  /*04c0*/  FFMA.FTZ R25, R25, R21.reuse, R22 ;  /* 0x0000001519197223 */ /* 0x080fe20000010016 */
[----:B------:R-:W-:Y:S01]  /*04d0*/  HFMA2.MMA R22, -RZ, RZ, 1.853515625, -0.00091457366943359375 ;  /* 0x3f6a937eff167435 */ /* 0x000fe200000001ff */
[----:B------:R-:W-:Y:S01]  /*04e0*/  MOV R8, 0x3e1cf906 ;  /* 0x3e1cf90600087802 */ /* 0x000fe20000000f00 */
[----:B------:R-:W-:Y:S02]  /*04f0*/  @!P6 IMAD.MOV.U32 R8, RZ, RZ, 0x3de718af ;  /* 0x3de718afff08e424 */ /* 0x000fe400078e00ff */
[-C--:B------:R-:W-:Y:S01]  /*0500*/  FFMA.FTZ R6, R6, R20.reuse, R7 ;  /* 0x0000001406067223 */ /* 0x080fe20000010007 */
[----:B----4-:R-:W-:Y:S01]  /*0510*/  FADD R23, R16, 9.9999997473787516356e-06 ;  /* 0x3727c5ac10177421 */ /* 0x010fe20000000000 */
[----:B------:R-:W-:Y:S01]  /*0520*/  @!P5 MOV R9, 0x3de718af ;  /* 0x3de718af0009d802 */ /* 0x000fe20000000f00 */
[----:B------:R-:W-:Y:S01]  /*0530*/  HFMA2.MMA R16, -RZ, RZ, 1.78125, -136.25 ;  /* 0x3f20d842ff107435 */ /* 0x000fe200000001ff */
[----:B------:R-:W-:Y:S01]  /*0540*/  FADD R7, R17, 9.9999997473787516356e-06 ;  /* 0x3727c5ac11077421 */ /* 0x000fe20000000000 */
[----:B------:R-:W-:Y:S01]  /*0550*/  @!P6 MOV R22, 0xbec093ac ;  /* 0xbec093ac0016e802 */ /* 0x000fe20000000f00 */
[-C--:B------:R-:W-:Y:S01]  /*0560*/  FFMA.FTZ R25, R25, R21.reuse, R8 ;  /* 0x0000001519197223 */ /* 0x080fe20000010008 */
[----:B------:R-:W-:Y:S01]  /*0570*/  FFMA.FTZ R8, R6, R20, R9 ;  /* 0x0000001406087223 */ /* 0x000fe20000010009 */
[----:B------:R-:W-:Y:S01]  /*0580*/  HFMA2.MMA R17, -RZ, RZ, 1.78125, -136.25 ;  /* 0x3f20d842ff117435 */ /* 0x000fe200000001ff */
[----:B------:R-:W0:Y:S01]  /*0590*/  MUFU.SQRT R6, R23 ;  /* 0x0000001700067308 */ /* 0x000e220000002000 */
[----:B------:R-:W-:Y:S01]  /*05a0*/  FFMA.FTZ R25, R25, R21, R22 ;  /* 0x0000001519197223 */ /* 0x000fe20000010016 */
[----:B------:R-:W-:Y:S01]  /*05b0*/  @!P6 IMAD.MOV.U32 R16, RZ, RZ, 0x3e0375d3 ;  /* 0x3e0375d3ff10e424 */ /* 0x000fe200078e00ff */
[----:B------:R-:W-:-:S02]  /*05c0*/  MOV R9, 0x3f6a937e ;  /* 0x3f6a937e00097802 */ /* 0x000fc40000000f00 */
[----:B------:R-:W-:-:S03]  /*05d0*/  @!P5 MOV R9, 0xbec093ac ;  /* 0xbec093ac0009d802 */ /* 0x000fc60000000f00 */
[----:B------:R-:W1:Y:S01]  /*05e0*/  MUFU.SQRT R7, R7 ;  /* 0x0000000700077308 */ /* 0x000e620000002000 */
[----:B------:R-:W-:Y:S01]  /*05f0*/  FSEL R22, -R21, R18, P6 ;  /* 0x0000001215167208 */ /* 0x000fe20003000100 */
[----:B------:R-:W-:Y:S01]  /*0600*/  FFMA.FTZ R25, R25, R21, R16 ;  /* 0x0000001519197223 */ /* 0x000fe20000010010 */
[----:B------:R-:W-:Y:S01]  /*0610*/  @!P5 MOV R17, 0x3e0375d3 ;  /* 0x3e0375d30011d802 */ /* 0x000fe20000000f00 */
[----:B------:R-:W-:Y:S02]  /*0620*/  FFMA.FTZ R16, R8, R20, R9 ;  /* 0x0000001408107223 */ /* 0x000fe40000010009 */
[----:B------:R-:W-:Y:S02]  /*0630*/  FFMA.FTZ R8, R25, R22, R22 ;  /* 0x0000001619087223 */ /* 0x000fe40000010016 */
[----:B------:R-:W-:Y:S02]  /*0640*/  FFMA.FTZ R16, R16, R20, R17 ;  /* 0x0000001410107223 */ /* 0x000fe40000010011 */
[----:B------:R-:W2:Y:S01]  /*0650*/  @P6 MUFU.EX2 R17, R8 ;  /* 0x0000000800116308 */ /* 0x000ea20000000800 */
[----:B------:R-:W-:-:S02]  /*0660*/  FSEL R9, -R20, R19, P5 ;  /* 0x0000001314097208 */ /* 0x000fc40002800100 */
[----:B0-----:R-:W-:Y:S02]  /*0670*/  FSETP.GT.AND P1, PT, R6, 8.50705917302346158658e+37, PT ;  /* 0x7e8000000600780b */ /* 0x001fe40003f24000 */
[C---:B-1----:R-:W-:Y:S01]  /*0680*/  FSETP.GT.AND P2, PT, R7.reuse, 8.50705917302346158658e+37, PT ;  /* 0x7e8000000700780b */ /* 0x042fe20003f44000 */
[----:B------:R-:W-:Y:S01]  /*0690*/  FFMA.FTZ R9, R16, R9, R9 ;  /* 0x0000000910097223 */ /* 0x000fe20000010009 */
[----:B------:R-:W-:Y:S02]  /*06a0*/  FSETP.GEU.AND P3, PT, R6, 1.175494350822287508e-38, PT ;  /* 0x008000000600780b */ /* 0x000fe40003f6e000 */
[----:B------:R-:W-:Y:S01]  /*06b0*/  FSETP.GEU.AND P4, PT, R7, 1.175494350822287508e-38, PT ;  /* 0x008000000700780b */ /* 0x000fe20003f8e000 */
[----:B------:R-:W0:Y:S01]  /*06c0*/  @P5 MUFU.EX2 R16, R9 ;  /* 0x0000000900105308 */ /* 0x000e220000000800 */
[----:B--2---:R-:W-:-:S05]  /*06d0*/  @P6 FADD R17, -R17, 1 ;  /* 0x3f80000011116421 */ /* 0x004fca0000000100 */
[----:B------:R-:W-:Y:S02]  /*06e0*/  @P1 FMUL R6, R6, 0.25 ;  /* 0x3e80000006061820 */ /* 0x000fe40000400000 */
[----:B------:R-:W-:Y:S02]  /*06f0*/  @P2 FMUL R7, R7, 0.25 ;  /* 0x3e80000007072820 */ /* 0x000fe40000400000 */
[----:B------:R-:W-:Y:S01]  /*0700*/  @!P3 FMUL R6, R6, 16777216 ;  /* 0x4b8000000606b820 */ /* 0x000fe20000400000 */
[----:B------:R-:W-:Y:S01]  /*0710*/  @P6 LOP3.LUT R8, R17, 0x80000000, R18, 0xf8, !PT ;  /* 0x8000000011086812 */ /* 0x000fe200078ef812 */
[----:B------:R-:W-:Y:S01]  /*0720*/  @!P4 FMUL R7, R7, 16777216 ;  /* 0x4b8000000707c820 */ /* 0x000fe20000400000 */
[----:B------:R-:W-:Y:S01]  /*0730*/  HFMA2.MMA R18, -RZ, RZ, 1.625, 0 ;  /* 0x3e800000ff127435 */ /* 0x000fe200000001ff */
[----:B0-----:R-:W-:Y:S02]  /*0740*/  @P5 FADD R16, -R16, 1 ;  /* 0x3f80000010105421 */ /* 0x001fe40000000100 */
[----:B------:R-:W0:Y:S08]  /*0750*/  MUFU.RCP R6, R6 ;  /* 0x0000000600067308 */ /* 0x000e300000001000 */
[----:B------:R-:W1:Y:S01]  /*0760*/  MUFU.RCP R7, R7 ;  /* 0x0000000700077308 */ /* 0x000e620000001000 */
[----:B------:R-:W-:-:S02]  /*0770*/  @P5 LOP3.LUT R9, R16, 0x80000000, R19, 0xf8, !PT ;  /* 0x8000000010095812 */ /* 0x000fc400078ef813 */
[C---:B------:R-:W-:Y:S02]  /*0780*/  FSEL R21, R18.reuse, 1, P1 ;  /* 0x3f80000012157808 */ /* 0x040fe40000800000 */
[----:B------:R-:W-:Y:S01]  /*0790*/  FSEL R18, R18, 1, P2 ;  /* 0x3f80000012127808 */ /* 0x000fe20001000000 */
[----:B------:R-:W-:Y:S01]  /*07a0*/  FADD R17, R9, 1 ;  /* 0x3f80000009117421 */ /* 0x000fe20000000000 */
[----:B-----5:R-:W-:Y:S01]  /*07b0*/  LOP3.LUT R19, R10, 0x80000000, RZ, 0x3c, !PT ;  /* 0x800000000a137812 */ /* 0x020fe200078e3cff */
[----:B------:R-:W-:Y:S01]  /*07c0*/  FMUL R10, R5, 0.5 ;  /* 0x3f000000050a7820 */ /* 0x000fe20000400000 */
[----:B------:R-:W-:Y:S01]  /*07d0*/  LOP3.LUT R11, R11, 0x80000000, RZ, 0x3c, !PT ;  /* 0x800000000b0b7812 */ /* 0x000fe200078e3cff */
[----:B------:R-:W-:Y:S01]  /*07e0*/  FMUL R16, R4, 0.5 ;  /* 0x3f00000004107820 */ /* 0x000fe20000400000 */
[----:B------:R-:W-:Y:S01]  /*07f0*/  FADD R9, R8, 1 ;  /* 0x3f80000008097421 */ /* 0x000fe20000000000 */
[----:B------:R-:W-:Y:S01]  /*0800*/  @!P3 FMUL R21, R21, 16777216 ;  /* 0x4b8000001515b820 */ /* 0x000fe20000400000 */
[----:B------:R-:W-:Y:S01]  /*0810*/  @!P4 FMUL R18, R18, 16777216 ;  /* 0x4b8000001212c820 */ /* 0x000fe20000400000 */
[----:B------:R-:W-:Y:S01]  /*0820*/  FFMA R16, R16, R17, R19 ;  /* 0x0000001110107223 */ /* 0x000fe20000000013 */
[----:B------:R-:W-:Y:S01]  /*0830*/  FFMA R9, R10, R9, R11 ;  /* 0x000000090a097223 */ /* 0x000fe2000000000b */
[----:B0-----:R-:W-:Y:S01]  /*0840*/  FMUL R21, R6, R21 ;  /* 0x0000001506157220 */ /* 0x001fe20000400000 */
[----:B-1----:R-:W-:Y:S01]  /*0850*/  FMUL R18, R7, R18 ;  /* 0x0000001207127220 */ /* 0x002fe20000400000 */
[----:B------:R-:W-:-:S02]  /*0860*/  SHF.R.S32.HI R7, RZ, 0x1f, R0 ;  /* 0x0000001fff077819 */ /* 0x000fc40000011400 */
[----:B------:R-:W-:Y:S01]  /*0870*/  LEA R6, P1, R0, UR6, 0x2 ;  /* 0x0000000600067c11 */ /* 0x000fe2000f8210ff */
[----:B------:R-:W-:Y:S01]  /*0880*/  FMUL R16, R16, R21 ;  /* 0x0000001510107220 */ /* 0x000fe20000400000 */
[----:B------:R-:W-:Y:S01]  /*0890*/  FMUL R9, R9, R18 ;  /* 0x0000001209097220 */ /* 0x000fe20000400000 */
[----:B------:R0:W-:Y:S01]  /*08a0*/  @!P0 STG.E.64 desc[UR4][R2.64], R4 ;  /* 0x0000000402008986 */ /* 0x0001e2000c101b04 */
[----:B------:R-:W-:Y:S01]  /*08b0*/  LEA.HI.X R7, R0, UR7, R7, 0x2, P1 ;  /* 0x0000000700077c11 */ /* 0x000fe200088f1407 */
[----:B------:R-:W-:Y:S01]  /*08c0*/  FFMA R12, R16, R12, R15 ;  /* 0x0000000c100c7223 */ /* 0x000fe2000000000f */
[----:B------:R-:W-:Y:S01]  /*08d0*/  FFMA R13, R9, R13, R14 ;  /* 0x0000000d090d7223 */ /* 0x000fe2000000000e */
[----:B0-----:R-:W-:Y:S06]  /*08e0*/  @P0 EXIT ;  /* 0x000000000000094d */ /* 0x001fec0003800000 */
[----:B------:R-:W-:Y:S01]  /*08f0*/  STG.E.64 desc[UR4][R6.64], R12 ;  /* 0x0000000c06007986 */ /* 0x000fe2000c101b04 */
[----:B------:R-:W-:Y:S05]  /*0900*/  EXIT ;  /* 0x000000000000794d */ /* 0x000fea0003800000 */
.L_x_0:
[----:B------:R-:W-:-:S00]  /*0910*/  BRA `(.L_x_0) ;  /* 0xfffffffc00fc7947 */ /* 0x000fc0000383ffff */
[----:B------:R-:W-:-:S00]  /*0920*/  NOP ;  /* 0x0000000000007918 */ /* 0x000fc00000000000 */
        /* <DEDUP_REMOVED lines=13> */
.L_x_1:


//--------------------- .nv.global.init           --------------------------
	.section	.nv.global.init,"aw",@progbits
.nv.global.init:
	.type		_$_str,@object
	.size		_$_str,(_$_str_$_2 - _$_str)
_$_str:
        /*0000*/ 	.byte	0x5f, 0x5f, 0x43, 0x55, 0x44, 0x41, 0x5f, 0x46, 0x54, 0x5a, 0x00
	.type		_$_str_$_2,@object
	.size		_$_str_$_2,(.L_1 - _$_str_$_2)
_$_str_$_2:
        /*000b*/ 	.byte	0x5f, 0x5f, 0x43, 0x55, 0x44, 0x41, 0x5f, 0x50, 0x52, 0x45, 0x43, 0x5f, 0x53, 0x51, 0x52, 0x54
        /*001b*/ 	.byte	0x00
.L_1:


//--------------------- .nv.constant0.triton_poi_fused__native_batch_norm_legit_no_training_convolution_gelu_1 --------------------------
	.section	.nv.constant0.triton_poi_fused__native_batch_norm_legit_no_training_convolution_gelu_1,"a",@progbits
	.sectionflags	@""
	.align	4
.nv.constant0.triton_poi_fused__native_batch_norm_legit_no_training_convolution_gelu_1:
	.zero		588
